	.headerflags	@"EF_CUDA_TEXMODE_UNIFIED EF_CUDA_64BIT_ADDRESS EF_CUDA_ACCELERATORS EF_CUDA_SM90 EF_CUDA_VIRTUAL_SM(EF_CUDA_SM90)"
	.elftype	@"ET_EXEC"


//--------------------- .nv.info                  --------------------------
	.section	.nv.info,"",@"SHT_CUDA_INFO"
	.align	4


	//----- nvinfo : EIATTR_REGCOUNT
	.align		4
        /*0000*/ 	.byte	0x04, 0x2f
        /*0002*/ 	.short	(.L_1 - .L_0)
	.align		4
.L_0:
        /*0004*/ 	.word	index@(triton_poi_fused_add_clone_sigmoid_1)
        /*0008*/ 	.word	0x00000010


	//----- nvinfo : EIATTR_MIN_STACK_SIZE
	.align		4
.L_1:
        /*000c*/ 	.byte	0x04, 0x12
        /*000e*/ 	.short	(.L_3 - .L_2)
	.align		4
.L_2:
        /*0010*/ 	.word	index@(triton_poi_fused_add_clone_sigmoid_1)
        /*0014*/ 	.word	0x00000000


	//----- nvinfo : EIATTR_FRAME_SIZE
	.align		4
.L_3:
        /*0018*/ 	.byte	0x04, 0x11
        /*001a*/ 	.short	(.L_5 - .L_4)
	.align		4
.L_4:
        /*001c*/ 	.word	index@(triton_poi_fused_add_clone_sigmoid_1)
        /*0020*/ 	.word	0x00000000


	//----- nvinfo : EIATTR_MIN_STACK_SIZE
	.align		4
.L_5:
        /*0024*/ 	.byte	0x04, 0x12
        /*0026*/ 	.short	(.L_7 - .L_6)
	.align		4
.L_6:
        /*0028*/ 	.word	index@(triton_poi_fused_add_clone_sigmoid_1)
        /*002c*/ 	.word	0x00000000
.L_7:


//--------------------- .nv.info.triton_poi_fused_add_clone_sigmoid_1 --------------------------
	.section	.nv.info.triton_poi_fused_add_clone_sigmoid_1,"",@"SHT_CUDA_INFO"
	.sectionflags	@""
	.align	4


	//----- nvinfo : EIATTR_CUDA_API_VERSION
	.align		4
        /*0000*/ 	.byte	0x04, 0x37
        /*0002*/ 	.short	(.L_9 - .L_8)
.L_8:
        /*0004*/ 	.word	0x0000007c


	//----- nvinfo : EIATTR_KPARAM_INFO
	.align		4
.L_9:
        /*0008*/ 	.byte	0x04, 0x17
        /*000a*/ 	.short	(.L_11 - .L_10)
.L_10:
        /*000c*/ 	.word	0x00000000
        /*0010*/ 	.short	0x0004
        /*0012*/ 	.short	0x0020
        /*0014*/ 	.byte	0x00, 0xf0, 0x11, 0x00


	//----- nvinfo : EIATTR_KPARAM_INFO
	.align		4
.L_11:
        /*0018*/ 	.byte	0x04, 0x17
        /*001a*/ 	.short	(.L_13 - .L_12)
.L_12:
        /*001c*/ 	.word	0x00000000
        /*0020*/ 	.short	0x0003
        /*0022*/ 	.short	0x0018
        /*0024*/ 	.byte	0x00, 0xf4, 0x21, 0x00


	//----- nvinfo : EIATTR_KPARAM_INFO
	.align		4
.L_13:
        /*0028*/ 	.byte	0x04, 0x17
        /*002a*/ 	.short	(.L_15 - .L_14)
.L_14:
        /*002c*/ 	.word	0x00000000
        /*0030*/ 	.short	0x0002
        /*0032*/ 	.short	0x0010
        /*0034*/ 	.byte	0x00, 0xf4, 0x21, 0x00


	//----- nvinfo : EIATTR_KPARAM_INFO
	.align		4
.L_15:
        /*0038*/ 	.byte	0x04, 0x17
        /*003a*/ 	.short	(.L_17 - .L_16)
.L_16:
        /*003c*/ 	.word	0x00000000
        /*0040*/ 	.short	0x0001
        /*0042*/ 	.short	0x0008
        /*0044*/ 	.byte	0x00, 0xf4, 0x21, 0x00


	//----- nvinfo : EIATTR_KPARAM_INFO
	.align		4
.L_17:
        /*0048*/ 	.byte	0x04, 0x17
        /*004a*/ 	.short	(.L_19 - .L_18)
.L_18:
        /*004c*/ 	.word	0x00000000
        /*0050*/ 	.short	0x0000
        /*0052*/ 	.short	0x0000
        /*0054*/ 	.byte	0x00, 0xf4, 0x21, 0x00


	//----- nvinfo : EIATTR_SPARSE_MMA_MASK
	.align		4
.L_19:
        /*0058*/ 	.byte	0x03, 0x50
        /*005a*/ 	.short	0x0000


	//----- nvinfo : EIATTR_MAXREG_COUNT
	.align		4
        /*005c*/ 	.byte	0x03, 0x1b
        /*005e*/ 	.short	0x00ff


	//----- nvinfo : EIATTR_EXIT_INSTR_OFFSETS
	.align		4
        /*0060*/ 	.byte	0x04, 0x1c
        /*0062*/ 	.short	(.L_21 - .L_20)


	//   ....[0]....
.L_20:
        /*0064*/ 	.word	0x00000360


	//   ....[1]....
        /*0068*/ 	.word	0x00000380


	//----- nvinfo : EIATTR_REQNTID
	.align		4
.L_21:
        /*006c*/ 	.byte	0x04, 0x10
        /*006e*/ 	.short	(.L_23 - .L_22)
.L_22:
        /*0070*/ 	.word	0x00000080
        /*0074*/ 	.word	0x00000001
        /*0078*/ 	.word	0x00000001


	//----- nvinfo : EIATTR_CRS_STACK_SIZE
	.align		4
.L_23:
        /*007c*/ 	.byte	0x04, 0x1e
        /*007e*/ 	.short	(.L_25 - .L_24)
.L_24:
        /*0080*/ 	.word	0x00000000


	//----- nvinfo : EIATTR_CBANK_PARAM_SIZE
	.align		4
.L_25:
        /*0084*/ 	.byte	0x03, 0x19
        /*0086*/ 	.short	0x0024


	//----- nvinfo : EIATTR_PARAM_CBANK
	.align		4
        /*0088*/ 	.byte	0x04, 0x0a
        /*008a*/ 	.short	(.L_27 - .L_26)
	.align		4
.L_26:
        /*008c*/ 	.word	index@(.nv.constant0.triton_poi_fused_add_clone_sigmoid_1)
        /*0090*/ 	.short	0x0210
        /*0092*/ 	.short	0x0024


	//----- nvinfo : EIATTR_SW_WAR
	.align		4
.L_27:
        /*0094*/ 	.byte	0x04, 0x36
        /*0096*/ 	.short	(.L_29 - .L_28)
.L_28:
        /*0098*/ 	.word	0x00000008
.L_29:


//--------------------- .nv.callgraph             --------------------------
	.section	.nv.callgraph,"",@"SHT_CUDA_CALLGRAPH"
	.align	4
	.sectionentsize	8
	.align		4
        /*0000*/ 	.word	0x00000000
	.align		4
        /*0004*/ 	.word	0xffffffff
	.align		4
        /*0008*/ 	.word	0x00000000
	.align		4
        /*000c*/ 	.word	0xfffffffe
	.align		4
        /*0010*/ 	.word	0x00000000
	.align		4
        /*0014*/ 	.word	0xfffffffd
	.align		4
        /*0018*/ 	.word	0x00000000
	.align		4
        /*001c*/ 	.word	0xfffffffc


//--------------------- .text.triton_poi_fused_add_clone_sigmoid_1 --------------------------
	.section	.text.triton_poi_fused_add_clone_sigmoid_1,"ax",@progbits
	.align	128
        .global         triton_poi_fused_add_clone_sigmoid_1
        .type           triton_poi_fused_add_clone_sigmoid_1,@function
        .size           triton_poi_fused_add_clone_sigmoid_1,(.L_x_3 - triton_poi_fused_add_clone_sigmoid_1)
        .other          triton_poi_fused_add_clone_sigmoid_1,@"STO_CUDA_ENTRY STV_DEFAULT"
triton_poi_fused_add_clone_sigmoid_1:
.text.triton_poi_fused_add_clone_sigmoid_1:
[----:B------:R-:W0:Y:S02]  /*0000*/  LDC R1, c[0x0][0x28] ;  /* 0x00000a00ff017b82 */ /* 0x000e240000000800 */
[----:B------:R-:W1:Y:S01]  /*0010*/  S2R R0, SR_TID.X ;  /* 0x0000000000007919 */ /* 0x000e620000002100 */
[----:B------:R-:W-:Y:S01]  /*0020*/  ULDC.64 UR4, c[0x0][0x208] ;  /* 0x0000820000047ab9 */ /* 0x000fe20000000a00 */
[----:B------:R-:W-:Y:S01]  /*0030*/  BSSY B0, `(.L_x_0) ;  /* 0x000001c000007945 */ /* 0x000fe20003800000 */
[----:B------:R-:W2:Y:S01]  /*0040*/  S2R R3, SR_CTAID.X ;  /* 0x0000000000037919 */ /* 0x000ea20000002500 */
[----:B-1----:R-:W-:Y:S02]  /*0050*/  LOP3.LUT R0, R0, 0x7f, RZ, 0xc0, !PT ;  /* 0x0000007f00007812 */ /* 0x002fe400078ec0ff */
[----:B--2---:R-:W-:-:S03]  /*0060*/  SHF.R.S32.HI R5, RZ, 0x18, R3 ;  /* 0x00000018ff057819 */ /* 0x004fc60000011403 */
[----:B------:R-:W-:Y:S01]  /*0070*/  IMAD R0, R3, 0x80, R0 ;  /* 0x0000008003007824 */ /* 0x000fe200078e0200 */
[----:B------:R-:W-:-:S04]  /*0080*/  SGXT R5, R5, 0x1 ;  /* 0x000000010505781a */ /* 0x000fc80000000200 */
[----:B------:R-:W-:Y:S02]  /*0090*/  ISETP.GE.AND P0, PT, R0, 0x100, PT ;  /* 0x000001000000780c */ /* 0x000fe40003f06270 */
[CC--:B------:R-:W-:Y:S02]  /*00a0*/  LEA.HI R2, R5.reuse, R0.reuse, RZ, 0x4 ;  /* 0x0000000005027211 */ /* 0x0c0fe400078f20ff */
[CC--:B------:R-:W-:Y:S02]  /*00b0*/  LEA.HI R4, R5.reuse, R0.reuse, RZ, 0x2 ;  /* 0x0000000005047211 */ /* 0x0c0fe400078f10ff */
[----:B------:R-:W-:Y:S02]  /*00c0*/  SHF.R.S32.HI R7, RZ, 0x4, R2 ;  /* 0x00000004ff077819 */ /* 0x000fe40000011402 */
[----:B------:R-:W1:Y:S01]  /*00d0*/  LDC.64 R2, c[0x0][0x210] ;  /* 0x00008400ff027b82 */ /* 0x000e620000000a00 */
[----:B------:R-:W-:Y:S02]  /*00e0*/  LEA.HI R6, R5, R0, RZ, 0x6 ;  /* 0x0000000005067211 */ /* 0x000fe400078f30ff */
[----:B------:R-:W-:-:S02]  /*00f0*/  SHF.R.S32.HI R8, RZ, 0x2, R4 ;  /* 0x00000002ff087819 */ /* 0x000fc40000011404 */
[----:B------:R-:W-:Y:S02]  /*0100*/  LEA.HI R9, R7, R7, RZ, 0x2 ;  /* 0x0000000707097211 */ /* 0x000fe400078f10ff */
[----:B------:R-:W-:Y:S02]  /*0110*/  LOP3.LUT R5, R4, 0xfffffffc, RZ, 0xc0, !PT ;  /* 0xfffffffc04057812 */ /* 0x000fe400078ec0ff */
[----:B------:R-:W-:Y:S02]  /*0120*/  LOP3.LUT R10, R6, 0xffffffc0, RZ, 0xc0, !PT ;  /* 0xffffffc0060a7812 */ /* 0x000fe400078ec0ff */
[----:B------:R-:W-:Y:S02]  /*0130*/  LEA.HI R4, R8, R8, RZ, 0x2 ;  /* 0x0000000808047211 */ /* 0x000fe400078f10ff */
[----:B------:R-:W-:Y:S02]  /*0140*/  LOP3.LUT R6, R9, 0x3ffffffc, RZ, 0xc0, !PT ;  /* 0x3ffffffc09067812 */ /* 0x000fe400078ec0ff */
[----:B------:R-:W-:-:S02]  /*0150*/  IADD3 R9, R10, R0, -R5 ;  /* 0x000000000a097210 */ /* 0x000fc40007ffe805 */
[----:B------:R-:W-:Y:S01]  /*0160*/  LOP3.LUT R5, R4, 0xffffffc, RZ, 0xc0, !PT ;  /* 0x0ffffffc04057812 */ /* 0x000fe200078ec0ff */
[----:B------:R-:W-:Y:S02]  /*0170*/  IMAD.IADD R6, R7, 0x1, -R6 ;  /* 0x0000000107067824 */ /* 0x000fe400078e0a06 */
[----:B------:R-:W-:Y:S02]  /*0180*/  IMAD.MOV.U32 R4, RZ, RZ, RZ ;  /* 0x000000ffff047224 */ /* 0x000fe400078e00ff */
[----:B------:R-:W-:Y:S02]  /*0190*/  IMAD.IADD R5, R8, 0x1, -R5 ;  /* 0x0000000108057824 */ /* 0x000fe400078e0a05 */
[----:B------:R-:W-:-:S04]  /*01a0*/  IMAD R6, R6, 0x4, R9 ;  /* 0x0000000406067824 */ /* 0x000fc800078e0209 */
[----:B------:R-:W-:-:S04]  /*01b0*/  IMAD R5, R5, 0x10, R6 ;  /* 0x0000001005057824 */ /* 0x000fc800078e0206 */
[----:B-1----:R-:W-:Y:S01]  /*01c0*/  IMAD.WIDE R2, R5, 0x4, R2 ;  /* 0x0000000405027825 */ /* 0x002fe200078e0202 */
[----:B------:R-:W-:Y:S06]  /*01d0*/  @P0 BRA `(.L_x_1) ;  /* 0x0000000000040947 */ /* 0x000fec0003800000 */
[----:B------:R1:W5:Y:S02]  /*01e0*/  LDG.E R4, desc[UR4][R2.64] ;  /* 0x0000000402047981 */ /* 0x000364000c1e1900 */
.L_x_1:
[----:B------:R-:W-:Y:S05]  /*01f0*/  BSYNC B0 ;  /* 0x0000000000007941 */ /* 0x000fea0003800000 */
.L_x_0:
[----:B-----5:R-:W-:Y:S01]  /*0200*/  FADD R4, RZ, -R4 ;  /* 0x80000004ff047221 */ /* 0x020fe20000000000 */
[----:B------:R-:W2:Y:S01]  /*0210*/  LDC.64 R6, c[0x0][0x228] ;  /* 0x00008a00ff067b82 */ /* 0x000ea20000000a00 */
[----:B------:R-:W-:Y:S02]  /*0220*/  IMAD.MOV.U32 R10, RZ, RZ, 0x3e800000 ;  /* 0x3e800000ff0a7424 */ /* 0x000fe400078e00ff */
[----:B------:R-:W-:-:S05]  /*0230*/  FMUL R8, R4, 1.4426950216293334961 ;  /* 0x3fb8aa3b04087820 */ /* 0x000fca0000400000 */
[----:B------:R-:W-:Y:S01]  /*0240*/  FSETP.GEU.AND P1, PT, R8, -126, PT ;  /* 0xc2fc00000800780b */ /* 0x000fe20003f2e000 */
[----:B------:R-:W3:-:S12]  /*0250*/  LDC.64 R4, c[0x0][0x220] ;  /* 0x00008800ff047b82 */ /* 0x000ed80000000a00 */
[----:B------:R-:W-:Y:S01]  /*0260*/  @!P1 FMUL R8, R8, 0.5 ;  /* 0x3f00000008089820 */ /* 0x000fe20000400000 */
[----:B--2---:R-:W-:-:S03]  /*0270*/  IMAD.WIDE R6, R0, 0x4, R6 ;  /* 0x0000000400067825 */ /* 0x004fc600078e0206 */
[----:B-1----:R-:W1:Y:S01]  /*0280*/  MUFU.EX2 R2, R8 ;  /* 0x0000000800027308 */ /* 0x002e620000000800 */
[----:B---3--:R-:W-:-:S04]  /*0290*/  IMAD.WIDE R4, R0, 0x4, R4 ;  /* 0x0000000400047825 */ /* 0x008fc800078e0204 */
[----:B-1----:R-:W-:-:S04]  /*02a0*/  @!P1 FMUL R2, R2, R2 ;  /* 0x0000000202029220 */ /* 0x002fc80000400000 */
[----:B------:R-:W-:Y:S02]  /*02b0*/  FADD R9, R2, 1 ;  /* 0x3f80000002097421 */ /* 0x000fe40000000000 */
[----:B------:R-:W1:Y:S03]  /*02c0*/  LDC.64 R2, c[0x0][0x218] ;  /* 0x00008600ff027b82 */ /* 0x000e660000000a00 */
[----:B------:R-:W-:-:S04]  /*02d0*/  FSETP.GT.AND P1, PT, R9, 8.50705917302346158658e+37, PT ;  /* 0x7e8000000900780b */ /* 0x000fc80003f24000 */
[----:B------:R-:W-:-:S09]  /*02e0*/  FSEL R10, R10, 1, P1 ;  /* 0x3f8000000a0a7808 */ /* 0x000fd20000800000 */
[----:B------:R-:W-:-:S06]  /*02f0*/  @P1 FMUL R9, R9, 0.25 ;  /* 0x3e80000009091820 */ /* 0x000fcc0000400000 */
[----:B------:R-:W2:Y:S01]  /*0300*/  MUFU.RCP R9, R9 ;  /* 0x0000000900097308 */ /* 0x000ea20000001000 */
[----:B-1----:R-:W-:-:S04]  /*0310*/  IMAD.WIDE R2, R0, 0x4, R2 ;  /* 0x0000000400027825 */ /* 0x002fc800078e0202 */
[----:B--2---:R-:W-:-:S04]  /*0320*/  FMUL R11, R9, R10 ;  /* 0x0000000a090b7220 */ /* 0x004fc80000400000 */
[----:B------:R-:W-:-:S05]  /*0330*/  FADD R13, R11, 9.9999999747524270788e-07 ;  /* 0x358637bd0b0d7421 */ /* 0x000fca0000000000 */
[----:B------:R1:W-:Y:S04]  /*0340*/  @!P0 STG.E desc[UR4][R2.64], R13 ;  /* 0x0000000d02008986 */ /* 0x0003e8000c101904 */
[----:B------:R1:W-:Y:S01]  /*0350*/  @!P0 STG.E desc[UR4][R4.64], R11 ;  /* 0x0000000b04008986 */ /* 0x0003e2000c101904 */
[----:B------:R-:W-:Y:S05]  /*0360*/  @P0 EXIT ;  /* 0x000000000000094d */ /* 0x000fea0003800000 */
[----:B------:R-:W-:Y:S01]  /*0370*/  STG.E desc[UR4][R6.64], R13 ;  /* 0x0000000d06007986 */ /* 0x000fe2000c101904 */
[----:B------:R-:W-:Y:S05]  /*0380*/  EXIT ;  /* 0x000000000000794d */ /* 0x000fea0003800000 */
.L_x_2:
[----:B------:R-:W-:-:S00]  /*0390*/  BRA `(.L_x_2) ;  /* 0xfffffffc00fc7947 */ /* 0x000fc0000383ffff */
[----:B------:R-:W-:-:S00]  /*03a0*/  NOP ;  /* 0x0000000000007918 */ /* 0x000fc00000000000 */
        /* <DEDUP_REMOVED lines=13> */
.L_x_3:


//--------------------- .nv.constant0.triton_poi_fused_add_clone_sigmoid_1 --------------------------
	.section	.nv.constant0.triton_poi_fused_add_clone_sigmoid_1,"a",@progbits
	.sectionflags	@""
	.align	4
.nv.constant0.triton_poi_fused_add_clone_sigmoid_1:
	.zero		564
